//
// Generated by NVIDIA NVVM Compiler
//
// Compiler Build ID: CL-36424714
// Cuda compilation tools, release 13.0, V13.0.88
// Based on NVVM 20.0.0
//

.version 9.0
.target sm_100
.address_size 64

	// .globl	_Z20printWarpAndLaneInfov
.extern .func  (.param .b32 func_retval0) vprintf
(
	.param .b64 vprintf_param_0,
	.param .b64 vprintf_param_1
)
;
.global .align 1 .b8 $str[61] = {66, 108, 111, 99, 107, 32, 37, 100, 44, 32, 87, 97, 114, 112, 32, 37, 100, 32, 40, 105, 110, 32, 98, 108, 111, 99, 107, 41, 44, 32, 115, 116, 97, 114, 116, 115, 32, 97, 116, 32, 71, 108, 111, 98, 97, 108, 32, 84, 104, 114, 101, 97, 100, 32, 73, 68, 32, 37, 100, 10};
.global .align 1 .b8 $str$1[50] = {71, 108, 111, 98, 97, 108, 32, 84, 104, 114, 101, 97, 100, 32, 73, 68, 58, 37, 100, 44, 32, 84, 104, 114, 101, 97, 100, 73, 100, 120, 46, 120, 58, 32, 37, 100, 44, 32, 76, 97, 110, 101, 32, 73, 68, 58, 37, 100, 10};

.visible .entry _Z20printWarpAndLaneInfov()
{
	.local .align 8 .b8 	__local_depot0[16];
	.reg .b64 	%SP;
	.reg .b64 	%SPL;
	.reg .pred 	%p<2>;
	.reg .b32 	%r<11>;
	.reg .b64 	%rd<9>;

	mov.u64 	%SPL, __local_depot0;
	cvta.local.u64 	%SP, %SPL;
	add.u64 	%rd2, %SP, 0;
	add.u64 	%rd1, %SPL, 0;
	mov.u32 	%r1, %ctaid.x;
	mov.u32 	%r5, %ntid.x;
	mov.u32 	%r2, %tid.x;
	mad.lo.s32 	%r3, %r1, %r5, %r2;
	and.b32  	%r4, %r2, 31;
	setp.ne.s32 	%p1, %r4, 0;
	@%p1 bra 	$L__BB0_2;
	shr.u32 	%r6, %r2, 5;
	st.local.v2.u32 	[%rd1], {%r1, %r6};
	st.local.u32 	[%rd1+8], %r3;
	mov.u64 	%rd3, $str;
	cvta.global.u64 	%rd4, %rd3;
	{ // callseq 0, 0
	.param .b64 param0;
	st.param.b64 	[param0], %rd4;
	.param .b64 param1;
	st.param.b64 	[param1], %rd2;
	.param .b32 retval0;
	call.uni (retval0), 
	vprintf, 
	(
	param0, 
	param1
	);
	ld.param.b32 	%r7, [retval0];
	} // callseq 0
$L__BB0_2:
	bar.sync 	0;
	st.local.v2.u32 	[%rd1], {%r3, %r2};
	st.local.u32 	[%rd1+8], %r4;
	mov.u64 	%rd6, $str$1;
	cvta.global.u64 	%rd7, %rd6;
	{ // callseq 1, 0
	.param .b64 param0;
	st.param.b64 	[param0], %rd7;
	.param .b64 param1;
	st.param.b64 	[param1], %rd2;
	.param .b32 retval0;
	call.uni (retval0), 
	vprintf, 
	(
	param0, 
	param1
	);
	ld.param.b32 	%r9, [retval0];
	} // callseq 1
	ret;

}


// ===== COMPILED SASS (sm_100) =====

	.target	sm_100

	.elftype	@"ET_EXEC"


//--------------------- .note.nv.tkinfo           --------------------------
	.section	.note.nv.tkinfo,"",@"SHT_NOTE"
	.sectionflags	@"SHF_NOTE_NV_TKINFO"
	.tkinfo
        /*0018*/ 	.word	0x00000002
        /*0030*/ 	.string	""
        /*0030*/ 	.string	"ptxas"
        /*0030*/ 	.string	"Cuda compilation tools, release 13.0, V13.0.88"
        /*0030*/ 	.string	"Build cuda_13.0.r13.0/compiler.36424714_0"
        /*0030*/ 	.string	"-arch sm_100 -m 64 "



//--------------------- .note.nv.cuinfo           --------------------------
	.section	.note.nv.cuinfo,"",@"SHT_NOTE"
	.sectionflags	@"SHF_NOTE_NV_CUINFO"
        /*0018*/ 	.short	0x0002
        /*001a*/ 	.short	0x0064
        /*001c*/ 	.short	0x0082
	.zero		2


//--------------------- .nv.info                  --------------------------
	.section	.nv.info,"",@"SHT_CUDA_INFO"
	.align	4


	//----- nvinfo : EIATTR_REGCOUNT
	.align		4
        /*0000*/ 	.byte	0x04, 0x2f
        /*0002*/ 	.short	(.L_3 - .L_2)
	.align		4
.L_2:
        /*0004*/ 	.word	index@(_Z20printWarpAndLaneInfov)
        /*0008*/ 	.word	0x00000019


	//----- nvinfo : EIATTR_FRAME_SIZE
	.align		4
.L_3:
        /*000c*/ 	.byte	0x04, 0x11
        /*000e*/ 	.short	(.L_5 - .L_4)
	.align		4
.L_4:
        /*0010*/ 	.word	index@(_Z20printWarpAndLaneInfov)
        /*0014*/ 	.word	0x00000010


	//----- nvinfo : EIATTR_MIN_STACK_SIZE
	.align		4
.L_5:
        /*0018*/ 	.byte	0x04, 0x12
        /*001a*/ 	.short	(.L_7 - .L_6)
	.align		4
.L_6:
        /*001c*/ 	.word	index@(_Z20printWarpAndLaneInfov)
        /*0020*/ 	.word	0x00000010
.L_7:


//--------------------- .nv.compat                --------------------------
	.section	.nv.compat,"",@"SHT_CUDA_COMPAT_INFO"
	.align	4
        /*0000*/ 	.byte	0x02, 0x09, 0x00, 0x00, 0x02, 0x02, 0x01, 0x00, 0x02, 0x05, 0x05, 0x00, 0x03, 0x07, 0x01, 0x01
        /*0010*/ 	.byte	0x02, 0x03, 0x00, 0x00, 0x02, 0x06, 0x01, 0x00, 0x04, 0x0b, 0x08, 0x00, 0x09, 0x00, 0x00, 0x00
        /*0020*/ 	.byte	0x00, 0x00, 0x00, 0x00


//--------------------- .nv.info._Z20printWarpAndLaneInfov --------------------------
	.section	.nv.info._Z20printWarpAndLaneInfov,"",@"SHT_CUDA_INFO"
	.sectionflags	@""
	.align	4


	//----- nvinfo : EIATTR_CUDA_API_VERSION
	.align		4
        /*0000*/ 	.byte	0x04, 0x37
        /*0002*/ 	.short	(.L_9 - .L_8)
.L_8:
        /*0004*/ 	.word	0x00000082


	//----- nvinfo : EIATTR_SPARSE_MMA_MASK
	.align		4
.L_9:
        /*0008*/ 	.byte	0x03, 0x50
        /*000a*/ 	.short	0x0000


	//----- nvinfo : EIATTR_MAXREG_COUNT
	.align		4
        /*000c*/ 	.byte	0x03, 0x1b
        /*000e*/ 	.short	0x00ff


	//----- nvinfo : EIATTR_NUM_BARRIERS
	.align		4
        /*0010*/ 	.byte	0x02, 0x4c
        /*0012*/ 	.byte	0x01
	.zero		1


	//----- nvinfo : EIATTR_EXTERNS
	.align		4
        /*0014*/ 	.byte	0x04, 0x0f
        /*0016*/ 	.short	(.L_11 - .L_10)


	//   ....[0]....
	.align		4
.L_10:
        /*0018*/ 	.word	index@(vprintf)


	//----- nvinfo : EIATTR_MERCURY_ISA_VERSION
	.align		4
.L_11:
        /*001c*/ 	.byte	0x03, 0x5f
        /*001e*/ 	.short	0x0101


	//----- nvinfo : EIATTR_VRC_CTA_INIT_COUNT
	.align		4
        /*0020*/ 	.byte	0x02, 0x4a
	.zero		1
	.zero		1


	//----- nvinfo : EIATTR_SYSCALL_OFFSETS
	.align		4
        /*0024*/ 	.byte	0x04, 0x46
        /*0026*/ 	.short	(.L_13 - .L_12)


	//   ....[0]....
.L_12:
        /*0028*/ 	.word	0x00000170


	//   ....[1]....
        /*002c*/ 	.word	0x00000240


	//----- nvinfo : EIATTR_EXIT_INSTR_OFFSETS
	.align		4
.L_13:
        /*0030*/ 	.byte	0x04, 0x1c
        /*0032*/ 	.short	(.L_15 - .L_14)


	//   ....[0]....
.L_14:
        /*0034*/ 	.word	0x00000250


	//----- nvinfo : EIATTR_CRS_STACK_SIZE
	.align		4
.L_15:
        /*0038*/ 	.byte	0x04, 0x1e
        /*003a*/ 	.short	(.L_17 - .L_16)
.L_16:
        /*003c*/ 	.word	0x00000000


	//----- nvinfo : EIATTR_SW_WAR
	.align		4
.L_17:
        /*0040*/ 	.byte	0x04, 0x36
        /*0042*/ 	.short	(.L_19 - .L_18)
.L_18:
        /*0044*/ 	.word	0x00000008
.L_19:


//--------------------- .nv.callgraph             --------------------------
	.section	.nv.callgraph,"",@"SHT_CUDA_CALLGRAPH"
	.align	4
	.sectionentsize	8
	.align		4
        /*0000*/ 	.word	0x00000000
	.align		4
        /*0004*/ 	.word	0xffffffff
	.align		4
        /*0008*/ 	.word	index@(_Z20printWarpAndLaneInfov)
	.align		4
        /*000c*/ 	.word	index@(vprintf)
	.align		4
        /*0010*/ 	.word	0x00000000
	.align		4
        /*0014*/ 	.word	0xfffffffe
	.align		4
        /*0018*/ 	.word	0x00000000
	.align		4
        /*001c*/ 	.word	0xfffffffd
	.align		4
        /*0020*/ 	.word	0x00000000
	.align		4
        /*0024*/ 	.word	0xfffffffc


//--------------------- .nv.constant4             --------------------------
	.section	.nv.constant4,"a",@progbits
	.align	8
	.align		8
.nv.constant4:
        /*0000*/ 	.dword	vprintf
	.align		8
        /*0008*/ 	.dword	$str
	.align		8
        /*0010*/ 	.dword	$str$1


//--------------------- .text._Z20printWarpAndLaneInfov --------------------------
	.section	.text._Z20printWarpAndLaneInfov,"ax",@progbits
	.align	128
        .global         _Z20printWarpAndLaneInfov
        .type           _Z20printWarpAndLaneInfov,@function
        .size           _Z20printWarpAndLaneInfov,(.L_x_3 - _Z20printWarpAndLaneInfov)
        .other          _Z20printWarpAndLaneInfov,@"STO_CUDA_ENTRY STV_DEFAULT"
_Z20printWarpAndLaneInfov:
.text._Z20printWarpAndLaneInfov:
[----:B------:R-:W0:Y:S01]  /*0000*/  LDC R1, c[0x0][0x37c] ;  /* 0x0000df00ff017b82 */ /* 0x000e220000000800 */
[----:B------:R-:W1:Y:S01]  /*0010*/  S2R R17, SR_TID.X ;  /* 0x0000000000117919 */ /* 0x000e620000002100 */
[----:B------:R-:W2:Y:S01]  /*0020*/  LDCU UR4, c[0x0][0x2f8] ;  /* 0x00005f00ff0477ac */ /* 0x000ea20008000800 */
[----:B0-----:R-:W-:Y:S01]  /*0030*/  VIADD R1, R1, 0xfffffff0 ;  /* 0xfffffff001017836 */ /* 0x001fe20000000000 */
[----:B------:R-:W0:Y:S01]  /*0040*/  S2R R10, SR_CTAID.X ;  /* 0x00000000000a7919 */ /* 0x000e220000002500 */
[----:B------:R-:W3:Y:S01]  /*0050*/  LDCU UR5, c[0x0][0x2fc] ;  /* 0x00005f80ff0577ac */ /* 0x000ee20008000800 */
[----:B------:R-:W0:Y:S02]  /*0060*/  LDCU UR6, c[0x0][0x360] ;  /* 0x00006c00ff0677ac */ /* 0x000e240008000800 */
[----:B--2---:R-:W-:-:S05]  /*0070*/  IADD3 R18, P1, PT, R1, UR4, RZ ;  /* 0x0000000401127c10 */ /* 0x004fca000ff3e0ff */
[----:B---3--:R-:W-:Y:S01]  /*0080*/  IMAD.X R2, RZ, RZ, UR5, P1 ;  /* 0x00000005ff027e24 */ /* 0x008fe200088e06ff */
[----:B-1----:R-:W-:Y:S01]  /*0090*/  LOP3.LUT P0, R22, R17, 0x1f, RZ, 0xc0, !PT ;  /* 0x0000001f11167812 */ /* 0x002fe2000780c0ff */
[----:B0-----:R-:W-:-:S12]  /*00a0*/  IMAD R16, R10, UR6, R17 ;  /* 0x000000060a107c24 */ /* 0x001fd8000f8e0211 */
[----:B------:R-:W-:Y:S05]  /*00b0*/  @P0 BRA `(.L_x_0) ;  /* 0x0000000000300947 */ /* 0x000fea0003800000 */
[----:B------:R-:W-:Y:S01]  /*00c0*/  SHF.R.U32.HI R11, RZ, 0x5, R17 ;  /* 0x00000005ff0b7819 */ /* 0x000fe20000011611 */
[----:B------:R0:W-:Y:S01]  /*00d0*/  STL [R1+0x8], R16 ;  /* 0x0000081001007387 */ /* 0x0001e20000100800 */
[----:B------:R-:W-:Y:S01]  /*00e0*/  MOV R0, 0x0 ;  /* 0x0000000000007802 */ /* 0x000fe20000000f00 */
[----:B------:R-:W1:Y:S01]  /*00f0*/  LDCU.64 UR4, c[0x4][0x8] ;  /* 0x01000100ff0477ac */ /* 0x000e620008000a00 */
[----:B------:R-:W-:Y:S01]  /*0100*/  IMAD.MOV.U32 R6, RZ, RZ, R18 ;  /* 0x000000ffff067224 */ /* 0x000fe200078e0012 */
[----:B------:R0:W-:Y:S01]  /*0110*/  STL.64 [R1], R10 ;  /* 0x0000000a01007387 */ /* 0x0001e20000100a00 */
[----:B------:R0:W2:Y:S01]  /*0120*/  LDC.64 R8, c[0x4][R0] ;  /* 0x0100000000087b82 */ /* 0x0000a20000000a00 */
[----:B------:R-:W-:Y:S02]  /*0130*/  IMAD.MOV.U32 R7, RZ, RZ, R2 ;  /* 0x000000ffff077224 */ /* 0x000fe400078e0002 */
[----:B-1----:R-:W-:Y:S01]  /*0140*/  IMAD.U32 R4, RZ, RZ, UR4 ;  /* 0x00000004ff047e24 */ /* 0x002fe2000f8e00ff */
[----:B0-----:R-:W-:-:S07]  /*0150*/  MOV R5, UR5 ;  /* 0x0000000500057c02 */ /* 0x001fce0008000f00 */
[----:B------:R-:W-:-:S07]  /*0160*/  LEPC R20, `(.L_x_0) ;  /* 0x000000001014794e */ /* 0x000fce0000000000 */
[----:B--2---:R-:W-:Y:S05]  /*0170*/  CALL.ABS.NOINC R8 ;  /* 0x0000000008007343 */ /* 0x004fea0003c00000 */
.L_x_0:
[----:B------:R-:W-:Y:S01]  /*0180*/  MOV R0, 0x0 ;  /* 0x0000000000007802 */ /* 0x000fe20000000f00 */
[----:B------:R-:W-:Y:S05]  /*0190*/  WARPSYNC.ALL ;  /* 0x0000000000007948 */ /* 0x000fea0003800000 */
[----:B------:R0:W-:Y:S01]  /*01a0*/  STL.64 [R1], R16 ;  /* 0x0000001001007387 */ /* 0x0001e20000100a00 */
[----:B------:R0:W1:Y:S01]  /*01b0*/  LDC.64 R8, c[0x4][R0] ;  /* 0x0100000000087b82 */ /* 0x0000620000000a00 */
[----:B------:R-:W2:Y:S01]  /*01c0*/  LDCU.64 UR4, c[0x4][0x10] ;  /* 0x01000200ff0477ac */ /* 0x000ea20008000a00 */
[----:B------:R-:W-:Y:S01]  /*01d0*/  IMAD.MOV.U32 R6, RZ, RZ, R18 ;  /* 0x000000ffff067224 */ /* 0x000fe200078e0012 */
[----:B------:R0:W-:Y:S01]  /*01e0*/  STL [R1+0x8], R22 ;  /* 0x0000081601007387 */ /* 0x0001e20000100800 */
[----:B------:R-:W-:-:S02]  /*01f0*/  MOV R7, R2 ;  /* 0x0000000200077202 */ /* 0x000fc40000000f00 */
[----:B--2---:R-:W-:Y:S01]  /*0200*/  MOV R4, UR4 ;  /* 0x0000000400047c02 */ /* 0x004fe20008000f00 */
[----:B------:R-:W-:Y:S01]  /*0210*/  IMAD.U32 R5, RZ, RZ, UR5 ;  /* 0x00000005ff057e24 */ /* 0x000fe2000f8e00ff */
[----:B0-----:R-:W-:Y:S06]  /*0220*/  BAR.SYNC.DEFER_BLOCKING 0x0 ;  /* 0x0000000000007b1d */ /* 0x001fec0000010000 */
[----:B------:R-:W-:-:S07]  /*0230*/  LEPC R20, `(.L_x_1) ;  /* 0x000000001014794e */ /* 0x000fce0000000000 */
[----:B-1----:R-:W-:Y:S05]  /*0240*/  CALL.ABS.NOINC R8 ;  /* 0x0000000008007343 */ /* 0x002fea0003c00000 */
.L_x_1:
[----:B------:R-:W-:Y:S05]  /*0250*/  EXIT ;  /* 0x000000000000794d */ /* 0x000fea0003800000 */
.L_x_2:
[----:B------:R-:W-:-:S00]  /*0260*/  BRA `(.L_x_2) ;  /* 0xfffffffc00fc7947 */ /* 0x000fc0000383ffff */
[----:B------:R-:W-:-:S00]  /*0270*/  NOP ;  /* 0x0000000000007918 */ /* 0x000fc00000000000 */
        /* <DEDUP_REMOVED lines=8> */
.L_x_3:


//--------------------- .nv.global.init           --------------------------
	.section	.nv.global.init,"aw",@progbits
.nv.global.init:
	.type		$str$1,@object
	.size		$str$1,($str - $str$1)
$str$1:
        /*0000*/ 	.byte	0x47, 0x6c, 0x6f, 0x62, 0x61, 0x6c, 0x20, 0x54, 0x68, 0x72, 0x65, 0x61, 0x64, 0x20, 0x49, 0x44
        /*0010*/ 	.byte	0x3a, 0x25, 0x64, 0x2c, 0x20, 0x54, 0x68, 0x72, 0x65, 0x61, 0x64, 0x49, 0x64, 0x78, 0x2e, 0x78
        /*0020*/ 	.byte	0x3a, 0x20, 0x25, 0x64, 0x2c, 0x20, 0x4c, 0x61, 0x6e, 0x65, 0x20, 0x49, 0x44, 0x3a, 0x25, 0x64
        /*0030*/ 	.byte	0x0a, 0x00
	.type		$str,@object
	.size		$str,(.L_0 - $str)
$str:
        /*0032*/ 	.byte	0x42, 0x6c, 0x6f, 0x63, 0x6b, 0x20, 0x25, 0x64, 0x2c, 0x20, 0x57, 0x61, 0x72, 0x70, 0x20, 0x25
        /*0042*/ 	.byte	0x64, 0x20, 0x28, 0x69, 0x6e, 0x20, 0x62, 0x6c, 0x6f, 0x63, 0x6b, 0x29, 0x2c, 0x20, 0x73, 0x74
        /*0052*/ 	.byte	0x61, 0x72, 0x74, 0x73, 0x20, 0x61, 0x74, 0x20, 0x47, 0x6c, 0x6f, 0x62, 0x61, 0x6c, 0x20, 0x54
        /*0062*/ 	.byte	0x68, 0x72, 0x65, 0x61, 0x64, 0x20, 0x49, 0x44, 0x20, 0x25, 0x64, 0x0a, 0x00
.L_0:


//--------------------- .nv.shared.reserved.0     --------------------------
	.section	.nv.shared.reserved.0,"aw",@nobits
	.weak		__nv_reservedSMEM_offset_0_alias
	.size		__nv_reservedSMEM_offset_0_alias, 0, 64
	.other		__nv_reservedSMEM_offset_0_alias,@"STO_CUDA_RESERVED_SHARED STV_DEFAULT"
__nv_reservedSMEM_offset_0_alias:
	.zero		0
	.zero		64


//--------------------- .nv.constant0._Z20printWarpAndLaneInfov --------------------------
	.section	.nv.constant0._Z20printWarpAndLaneInfov,"a",@progbits
	.sectionflags	@""
	.align	4
.nv.constant0._Z20printWarpAndLaneInfov:
	.zero		896


//--------------------- SYMBOLS --------------------------

	.type		.nv.reservedSmem.offset0,@object
	.size		.nv.reservedSmem.offset0,0x4
	.type		vprintf,@function
